//
// Generated by NVIDIA NVVM Compiler
//
// Compiler Build ID: CL-36424714
// Cuda compilation tools, release 13.0, V13.0.88
// Based on NVVM 20.0.0
//

.version 9.0
.target sm_100
.address_size 64

	// .globl	_Z9transposePKfPf

.visible .entry _Z9transposePKfPf(
	.param .u64 .ptr .align 1 _Z9transposePKfPf_param_0,
	.param .u64 .ptr .align 1 _Z9transposePKfPf_param_1
)
{
	.reg .pred 	%p<2>;
	.reg .b32 	%r<30>;
	.reg .b32 	%f<2>;
	.reg .b64 	%rd<9>;

	ld.param.u64 	%rd1, [_Z9transposePKfPf_param_0];
	ld.param.u64 	%rd2, [_Z9transposePKfPf_param_1];
	mov.u32 	%r2, %ctaid.x;
	mov.u32 	%r3, %ntid.x;
	mov.u32 	%r4, %tid.x;
	mad.lo.s32 	%r1, %r2, %r3, %r4;
	setp.gt.s32 	%p1, %r1, 16383;
	@%p1 bra 	$L__BB0_2;
	cvta.to.global.u64 	%rd3, %rd1;
	cvta.to.global.u64 	%rd4, %rd2;
	shr.s32 	%r5, %r1, 31;
	shr.u32 	%r6, %r5, 19;
	add.s32 	%r7, %r1, %r6;
	shr.u32 	%r8, %r5, 24;
	add.s32 	%r9, %r1, %r8;
	shr.s32 	%r10, %r9, 8;
	shr.u32 	%r11, %r10, 27;
	add.s32 	%r12, %r10, %r11;
	and.b32  	%r13, %r12, -32;
	sub.s32 	%r14, %r10, %r13;
	shr.u32 	%r15, %r5, 26;
	add.s32 	%r16, %r1, %r15;
	shr.s32 	%r17, %r16, 6;
	shr.u32 	%r18, %r17, 30;
	add.s32 	%r19, %r17, %r18;
	and.b32  	%r20, %r19, 2097148;
	sub.s32 	%r21, %r17, %r20;
	and.b32  	%r22, %r16, 134217664;
	sub.s32 	%r23, %r1, %r22;
	shl.b32 	%r24, %r21, 11;
	and.b32  	%r25, %r7, -8192;
	shl.b32 	%r26, %r23, 5;
	add.s32 	%r27, %r25, %r26;
	add.s32 	%r28, %r24, %r27;
	add.s32 	%r29, %r28, %r14;
	mul.wide.s32 	%rd5, %r1, 4;
	add.s64 	%rd6, %rd3, %rd5;
	ld.global.nc.f32 	%f1, [%rd6];
	mul.wide.s32 	%rd7, %r29, 4;
	add.s64 	%rd8, %rd4, %rd7;
	st.global.f32 	[%rd8], %f1;
$L__BB0_2:
	ret;

}


// ===== COMPILED SASS (sm_100) =====

	.target	sm_100

	.elftype	@"ET_EXEC"


//--------------------- .note.nv.tkinfo           --------------------------
	.section	.note.nv.tkinfo,"",@"SHT_NOTE"
	.sectionflags	@"SHF_NOTE_NV_TKINFO"
	.tkinfo
        /*0018*/ 	.word	0x00000002
        /*0030*/ 	.string	""
        /*0030*/ 	.string	"ptxas"
        /*0030*/ 	.string	"Cuda compilation tools, release 13.0, V13.0.88"
        /*0030*/ 	.string	"Build cuda_13.0.r13.0/compiler.36424714_0"
        /*0030*/ 	.string	"-arch sm_100 -m 64 "



//--------------------- .note.nv.cuinfo           --------------------------
	.section	.note.nv.cuinfo,"",@"SHT_NOTE"
	.sectionflags	@"SHF_NOTE_NV_CUINFO"
        /*0018*/ 	.short	0x0002
        /*001a*/ 	.short	0x0064
        /*001c*/ 	.short	0x0082
	.zero		2


//--------------------- .nv.info                  --------------------------
	.section	.nv.info,"",@"SHT_CUDA_INFO"
	.align	4


	//----- nvinfo : EIATTR_REGCOUNT
	.align		4
        /*0000*/ 	.byte	0x04, 0x2f
        /*0002*/ 	.short	(.L_1 - .L_0)
	.align		4
.L_0:
        /*0004*/ 	.word	index@(_Z9transposePKfPf)
        /*0008*/ 	.word	0x0000000e


	//----- nvinfo : EIATTR_FRAME_SIZE
	.align		4
.L_1:
        /*000c*/ 	.byte	0x04, 0x11
        /*000e*/ 	.short	(.L_3 - .L_2)
	.align		4
.L_2:
        /*0010*/ 	.word	index@(_Z9transposePKfPf)
        /*0014*/ 	.word	0x00000000


	//----- nvinfo : EIATTR_MIN_STACK_SIZE
	.align		4
.L_3:
        /*0018*/ 	.byte	0x04, 0x12
        /*001a*/ 	.short	(.L_5 - .L_4)
	.align		4
.L_4:
        /*001c*/ 	.word	index@(_Z9transposePKfPf)
        /*0020*/ 	.word	0x00000000
.L_5:


//--------------------- .nv.compat                --------------------------
	.section	.nv.compat,"",@"SHT_CUDA_COMPAT_INFO"
	.align	4
        /*0000*/ 	.byte	0x02, 0x09, 0x00, 0x00, 0x02, 0x02, 0x01, 0x00, 0x02, 0x05, 0x05, 0x00, 0x03, 0x07, 0x01, 0x01
        /*0010*/ 	.byte	0x02, 0x03, 0x00, 0x00, 0x02, 0x06, 0x01, 0x00, 0x04, 0x0b, 0x08, 0x00, 0x09, 0x00, 0x00, 0x00
        /*0020*/ 	.byte	0x00, 0x00, 0x00, 0x00


//--------------------- .nv.info._Z9transposePKfPf --------------------------
	.section	.nv.info._Z9transposePKfPf,"",@"SHT_CUDA_INFO"
	.sectionflags	@""
	.align	4


	//----- nvinfo : EIATTR_CUDA_API_VERSION
	.align		4
        /*0000*/ 	.byte	0x04, 0x37
        /*0002*/ 	.short	(.L_7 - .L_6)
.L_6:
        /*0004*/ 	.word	0x00000082


	//----- nvinfo : EIATTR_KPARAM_INFO
	.align		4
.L_7:
        /*0008*/ 	.byte	0x04, 0x17
        /*000a*/ 	.short	(.L_9 - .L_8)
.L_8:
        /*000c*/ 	.word	0x00000000
        /*0010*/ 	.short	0x0001
        /*0012*/ 	.short	0x0008
        /*0014*/ 	.byte	0x00, 0xf5, 0x21, 0x00


	//----- nvinfo : EIATTR_KPARAM_INFO
	.align		4
.L_9:
        /*0018*/ 	.byte	0x04, 0x17
        /*001a*/ 	.short	(.L_11 - .L_10)
.L_10:
        /*001c*/ 	.word	0x00000000
        /*0020*/ 	.short	0x0000
        /*0022*/ 	.short	0x0000
        /*0024*/ 	.byte	0x00, 0xf5, 0x21, 0x00


	//----- nvinfo : EIATTR_SPARSE_MMA_MASK
	.align		4
.L_11:
        /*0028*/ 	.byte	0x03, 0x50
        /*002a*/ 	.short	0x0000


	//----- nvinfo : EIATTR_MAXREG_COUNT
	.align		4
        /*002c*/ 	.byte	0x03, 0x1b
        /*002e*/ 	.short	0x00ff


	//----- nvinfo : EIATTR_MERCURY_ISA_VERSION
	.align		4
        /*0030*/ 	.byte	0x03, 0x5f
        /*0032*/ 	.short	0x0101


	//----- nvinfo : EIATTR_VRC_CTA_INIT_COUNT
	.align		4
        /*0034*/ 	.byte	0x02, 0x4a
	.zero		1
	.zero		1


	//----- nvinfo : EIATTR_EXIT_INSTR_OFFSETS
	.align		4
        /*0038*/ 	.byte	0x04, 0x1c
        /*003a*/ 	.short	(.L_13 - .L_12)


	//   ....[0]....
.L_12:
        /*003c*/ 	.word	0x00000060


	//   ....[1]....
        /*0040*/ 	.word	0x000001f0


	//----- nvinfo : EIATTR_CBANK_PARAM_SIZE
	.align		4
.L_13:
        /*0044*/ 	.byte	0x03, 0x19
        /*0046*/ 	.short	0x0010


	//----- nvinfo : EIATTR_PARAM_CBANK
	.align		4
        /*0048*/ 	.byte	0x04, 0x0a
        /*004a*/ 	.short	(.L_15 - .L_14)
	.align		4
.L_14:
        /*004c*/ 	.word	index@(.nv.constant0._Z9transposePKfPf)
        /*0050*/ 	.short	0x0380
        /*0052*/ 	.short	0x0010


	//----- nvinfo : EIATTR_SW_WAR
	.align		4
.L_15:
        /*0054*/ 	.byte	0x04, 0x36
        /*0056*/ 	.short	(.L_17 - .L_16)
.L_16:
        /*0058*/ 	.word	0x00000008
.L_17:


//--------------------- .nv.callgraph             --------------------------
	.section	.nv.callgraph,"",@"SHT_CUDA_CALLGRAPH"
	.align	4
	.sectionentsize	8
	.align		4
        /*0000*/ 	.word	0x00000000
	.align		4
        /*0004*/ 	.word	0xffffffff
	.align		4
        /*0008*/ 	.word	0x00000000
	.align		4
        /*000c*/ 	.word	0xfffffffe
	.align		4
        /*0010*/ 	.word	0x00000000
	.align		4
        /*0014*/ 	.word	0xfffffffd
	.align		4
        /*0018*/ 	.word	0x00000000
	.align		4
        /*001c*/ 	.word	0xfffffffc


//--------------------- .text._Z9transposePKfPf   --------------------------
	.section	.text._Z9transposePKfPf,"ax",@progbits
	.align	128
        .global         _Z9transposePKfPf
        .type           _Z9transposePKfPf,@function
        .size           _Z9transposePKfPf,(.L_x_1 - _Z9transposePKfPf)
        .other          _Z9transposePKfPf,@"STO_CUDA_ENTRY STV_DEFAULT"
_Z9transposePKfPf:
.text._Z9transposePKfPf:
[----:B------:R-:W-:Y:S01]  /*0000*/  LDC R1, c[0x0][0x37c] ;  /* 0x0000df00ff017b82 */ /* 0x000fe20000000800 */
[----:B------:R-:W0:Y:S07]  /*0010*/  S2R R0, SR_TID.X ;  /* 0x0000000000007919 */ /* 0x000e2e0000002100 */
[----:B------:R-:W0:Y:S08]  /*0020*/  S2UR UR4, SR_CTAID.X ;  /* 0x00000000000479c3 */ /* 0x000e300000002500 */
[----:B------:R-:W0:Y:S02]  /*0030*/  LDC R7, c[0x0][0x360] ;  /* 0x0000d800ff077b82 */ /* 0x000e240000000800 */
[----:B0-----:R-:W-:-:S05]  /*0040*/  IMAD R7, R7, UR4, R0 ;  /* 0x0000000407077c24 */ /* 0x001fca000f8e0200 */
[----:B------:R-:W-:-:S13]  /*0050*/  ISETP.GT.AND P0, PT, R7, 0x3fff, PT ;  /* 0x00003fff0700780c */ /* 0x000fda0003f04270 */
[----:B------:R-:W-:Y:S05]  /*0060*/  @P0 EXIT ;  /* 0x000000000000094d */ /* 0x000fea0003800000 */
[----:B------:R-:W0:Y:S01]  /*0070*/  LDC.64 R4, c[0x0][0x380] ;  /* 0x0000e000ff047b82 */ /* 0x000e220000000a00 */
[----:B------:R-:W1:Y:S01]  /*0080*/  LDCU.64 UR4, c[0x0][0x358] ;  /* 0x00006b00ff0477ac */ /* 0x000e620008000a00 */
[----:B------:R-:W-:-:S06]  /*0090*/  SHF.R.S32.HI R0, RZ, 0x1f, R7 ;  /* 0x0000001fff007819 */ /* 0x000fcc0000011407 */
[----:B------:R-:W2:Y:S01]  /*00a0*/  LDC.64 R2, c[0x0][0x388] ;  /* 0x0000e200ff027b82 */ /* 0x000ea20000000a00 */
[----:B0-----:R-:W-:-:S05]  /*00b0*/  IMAD.WIDE R4, R7, 0x4, R4 ;  /* 0x0000000407047825 */ /* 0x001fca00078e0204 */
[----:B-1----:R0:W3:Y:S01]  /*00c0*/  LDG.E.CONSTANT R11, desc[UR4][R4.64] ;  /* 0x00000004040b7981 */ /* 0x0020e2000c1e9900 */
[----:B------:R-:W-:-:S04]  /*00d0*/  LEA.HI R6, R0, R7, RZ, 0x6 ;  /* 0x0000000700067211 */ /* 0x000fc800078f30ff */
[----:B------:R-:W-:Y:S02]  /*00e0*/  SHF.R.S32.HI R8, RZ, 0x6, R6 ;  /* 0x00000006ff087819 */ /* 0x000fe40000011406 */
[----:B------:R-:W-:Y:S02]  /*00f0*/  LOP3.LUT R10, R6, 0x7ffffc0, RZ, 0xc0, !PT ;  /* 0x07ffffc0060a7812 */ /* 0x000fe400078ec0ff */
[-C--:B------:R-:W-:Y:S02]  /*0100*/  LEA.HI R6, R0, R7.reuse, RZ, 0xd ;  /* 0x0000000700067211 */ /* 0x080fe400078f68ff */
[----:B------:R-:W-:Y:S01]  /*0110*/  LEA.HI R9, R8, R8, RZ, 0x2 ;  /* 0x0000000808097211 */ /* 0x000fe200078f10ff */
[----:B------:R-:W-:Y:S01]  /*0120*/  IMAD.IADD R10, R7, 0x1, -R10 ;  /* 0x00000001070a7824 */ /* 0x000fe200078e0a0a */
[----:B------:R-:W-:Y:S02]  /*0130*/  LEA.HI R0, R0, R7, RZ, 0x8 ;  /* 0x0000000700007211 */ /* 0x000fe400078f40ff */
[----:B------:R-:W-:-:S02]  /*0140*/  LOP3.LUT R7, R6, 0xffffe000, RZ, 0xc0, !PT ;  /* 0xffffe00006077812 */ /* 0x000fc400078ec0ff */
[----:B------:R-:W-:Y:S02]  /*0150*/  LOP3.LUT R9, R9, 0x1ffffc, RZ, 0xc0, !PT ;  /* 0x001ffffc09097812 */ /* 0x000fe400078ec0ff */
[----:B------:R-:W-:Y:S01]  /*0160*/  SHF.R.S32.HI R0, RZ, 0x8, R0 ;  /* 0x00000008ff007819 */ /* 0x000fe20000011400 */
[----:B------:R-:W-:Y:S02]  /*0170*/  IMAD R10, R10, 0x20, R7 ;  /* 0x000000200a0a7824 */ /* 0x000fe400078e0207 */
[----:B------:R-:W-:Y:S01]  /*0180*/  IMAD.IADD R9, R8, 0x1, -R9 ;  /* 0x0000000108097824 */ /* 0x000fe200078e0a09 */
[----:B0-----:R-:W-:-:S03]  /*0190*/  LEA.HI R4, R0, R0, RZ, 0x5 ;  /* 0x0000000000047211 */ /* 0x001fc600078f28ff */
[----:B------:R-:W-:Y:S01]  /*01a0*/  IMAD R9, R9, 0x800, R10 ;  /* 0x0000080009097824 */ /* 0x000fe200078e020a */
[----:B------:R-:W-:-:S04]  /*01b0*/  LOP3.LUT R5, R4, 0xffffffe0, RZ, 0xc0, !PT ;  /* 0xffffffe004057812 */ /* 0x000fc800078ec0ff */
[----:B------:R-:W-:-:S05]  /*01c0*/  IADD3 R5, PT, PT, R9, R0, -R5 ;  /* 0x0000000009057210 */ /* 0x000fca0007ffe805 */
[----:B--2---:R-:W-:-:S05]  /*01d0*/  IMAD.WIDE R2, R5, 0x4, R2 ;  /* 0x0000000405027825 */ /* 0x004fca00078e0202 */
[----:B---3--:R-:W-:Y:S01]  /*01e0*/  STG.E desc[UR4][R2.64], R11 ;  /* 0x0000000b02007986 */ /* 0x008fe2000c101904 */
[----:B------:R-:W-:Y:S05]  /*01f0*/  EXIT ;  /* 0x000000000000794d */ /* 0x000fea0003800000 */
.L_x_0:
[----:B------:R-:W-:-:S00]  /*0200*/  BRA `(.L_x_0) ;  /* 0xfffffffc00fc7947 */ /* 0x000fc0000383ffff */
[----:B------:R-:W-:-:S00]  /*0210*/  NOP ;  /* 0x0000000000007918 */ /* 0x000fc00000000000 */
        /* <DEDUP_REMOVED lines=14> */
.L_x_1:


//--------------------- .nv.shared.reserved.0     --------------------------
	.section	.nv.shared.reserved.0,"aw",@nobits
	.weak		__nv_reservedSMEM_offset_0_alias
	.size		__nv_reservedSMEM_offset_0_alias, 0, 64
	.other		__nv_reservedSMEM_offset_0_alias,@"STO_CUDA_RESERVED_SHARED STV_DEFAULT"
__nv_reservedSMEM_offset_0_alias:
	.zero		0
	.zero		64


//--------------------- .nv.constant0._Z9transposePKfPf --------------------------
	.section	.nv.constant0._Z9transposePKfPf,"a",@progbits
	.sectionflags	@""
	.align	4
.nv.constant0._Z9transposePKfPf:
	.zero		912


//--------------------- SYMBOLS --------------------------

	.type		.nv.reservedSmem.offset0,@object
	.size		.nv.reservedSmem.offset0,0x4
